//
// Generated by NVIDIA NVVM Compiler
//
// Compiler Build ID: CL-36424714
// Cuda compilation tools, release 13.0, V13.0.88
// Based on NVVM 20.0.0
//

.version 9.0
.target sm_100
.address_size 64

	// .globl	_Z7cudaBFSPiS_S_iiS_S_S_S_Pbi

.visible .entry _Z7cudaBFSPiS_S_iiS_S_S_S_Pbi(
	.param .u64 .ptr .align 1 _Z7cudaBFSPiS_S_iiS_S_S_S_Pbi_param_0,
	.param .u64 .ptr .align 1 _Z7cudaBFSPiS_S_iiS_S_S_S_Pbi_param_1,
	.param .u64 .ptr .align 1 _Z7cudaBFSPiS_S_iiS_S_S_S_Pbi_param_2,
	.param .u32 _Z7cudaBFSPiS_S_iiS_S_S_S_Pbi_param_3,
	.param .u32 _Z7cudaBFSPiS_S_iiS_S_S_S_Pbi_param_4,
	.param .u64 .ptr .align 1 _Z7cudaBFSPiS_S_iiS_S_S_S_Pbi_param_5,
	.param .u64 .ptr .align 1 _Z7cudaBFSPiS_S_iiS_S_S_S_Pbi_param_6,
	.param .u64 .ptr .align 1 _Z7cudaBFSPiS_S_iiS_S_S_S_Pbi_param_7,
	.param .u64 .ptr .align 1 _Z7cudaBFSPiS_S_iiS_S_S_S_Pbi_param_8,
	.param .u64 .ptr .align 1 _Z7cudaBFSPiS_S_iiS_S_S_S_Pbi_param_9,
	.param .u32 _Z7cudaBFSPiS_S_iiS_S_S_S_Pbi_param_10
)
{
	.reg .pred 	%p<11>;
	.reg .b16 	%rs<8>;
	.reg .b32 	%r<22>;
	.reg .b64 	%rd<33>;

	ld.param.u64 	%rd11, [_Z7cudaBFSPiS_S_iiS_S_S_S_Pbi_param_0];
	ld.param.u64 	%rd12, [_Z7cudaBFSPiS_S_iiS_S_S_S_Pbi_param_1];
	ld.param.u32 	%r10, [_Z7cudaBFSPiS_S_iiS_S_S_S_Pbi_param_3];
	ld.param.u32 	%r11, [_Z7cudaBFSPiS_S_iiS_S_S_S_Pbi_param_4];
	ld.param.u64 	%rd14, [_Z7cudaBFSPiS_S_iiS_S_S_S_Pbi_param_5];
	ld.param.u64 	%rd15, [_Z7cudaBFSPiS_S_iiS_S_S_S_Pbi_param_6];
	ld.param.u64 	%rd13, [_Z7cudaBFSPiS_S_iiS_S_S_S_Pbi_param_8];
	ld.param.u64 	%rd16, [_Z7cudaBFSPiS_S_iiS_S_S_S_Pbi_param_9];
	ld.param.u32 	%r12, [_Z7cudaBFSPiS_S_iiS_S_S_S_Pbi_param_10];
	cvta.to.global.u64 	%rd1, %rd14;
	cvta.to.global.u64 	%rd2, %rd15;
	cvta.to.global.u64 	%rd3, %rd16;
	mov.u32 	%r13, %ctaid.x;
	mov.u32 	%r14, %ntid.x;
	mul.lo.s32 	%r15, %r13, %r14;
	mov.u32 	%r16, %tid.x;
	mul.lo.s32 	%r1, %r15, %r16;
	cvt.s64.s32 	%rd17, %r1;
	add.s64 	%rd4, %rd3, %rd17;
	ld.global.u8 	%rs1, [%rd4];
	setp.ne.s16 	%p1, %rs1, 0;
	setp.le.s32 	%p2, %r12, %r1;
	or.pred  	%p3, %p2, %p1;
	@%p3 bra 	$L__BB0_2;
	mul.wide.s32 	%rd18, %r1, 4;
	add.s64 	%rd19, %rd2, %rd18;
	st.global.u32 	[%rd19], %r1;
	mov.b16 	%rs2, 1;
	st.global.u8 	[%rd4], %rs2;
	add.s64 	%rd20, %rd1, %rd18;
	mov.b32 	%r17, -1;
	st.global.u32 	[%rd20], %r17;
$L__BB0_2:
	bar.sync 	0;
	cvt.s64.s32 	%rd21, %r10;
	add.s64 	%rd5, %rd3, %rd21;
	cvt.s64.s32 	%rd22, %r11;
	add.s64 	%rd6, %rd3, %rd22;
	ld.global.u8 	%rs3, [%rd6];
	setp.ne.s16 	%p4, %rs3, 0;
	@%p4 bra 	$L__BB0_11;
	cvta.to.global.u64 	%rd23, %rd11;
	mul.wide.s32 	%rd24, %r1, 4;
	add.s64 	%rd7, %rd23, %rd24;
	cvta.to.global.u64 	%rd8, %rd12;
	cvta.to.global.u64 	%rd9, %rd13;
$L__BB0_4:
	ld.global.u8 	%rs4, [%rd5];
	setp.ne.s16 	%p5, %rs4, 0;
	@%p5 bra 	$L__BB0_11;
	ld.global.u32 	%r20, [%rd7];
	ld.global.u32 	%r19, [%rd7+4];
	setp.ge.s32 	%p6, %r20, %r19;
	@%p6 bra 	$L__BB0_10;
$L__BB0_6:
	mul.wide.s32 	%rd25, %r20, 4;
	add.s64 	%rd26, %rd8, %rd25;
	ld.global.u32 	%r6, [%rd26];
	cvt.s64.s32 	%rd27, %r6;
	add.s64 	%rd10, %rd3, %rd27;
	ld.global.u8 	%rs5, [%rd10];
	setp.ne.s16 	%p7, %rs5, 0;
	@%p7 bra 	$L__BB0_9;
	add.s64 	%rd29, %rd9, %rd25;
	ld.global.u32 	%r18, [%rd29];
	setp.lt.s32 	%p8, %r18, 1;
	@%p8 bra 	$L__BB0_9;
	mul.wide.s32 	%rd30, %r6, 4;
	add.s64 	%rd31, %rd2, %rd30;
	st.global.u32 	[%rd31], %r1;
	mov.b16 	%rs6, 1;
	st.global.u8 	[%rd10], %rs6;
	add.s64 	%rd32, %rd1, %rd30;
	st.global.u32 	[%rd32], %r1;
	ld.global.u32 	%r19, [%rd7+4];
$L__BB0_9:
	add.s32 	%r20, %r20, 1;
	setp.lt.s32 	%p9, %r20, %r19;
	@%p9 bra 	$L__BB0_6;
$L__BB0_10:
	bar.sync 	0;
	ld.global.u8 	%rs7, [%rd6];
	setp.eq.s16 	%p10, %rs7, 0;
	@%p10 bra 	$L__BB0_4;
$L__BB0_11:
	ret;

}
	// .globl	_Z11augmentPathPiS_S_iii
.visible .entry _Z11augmentPathPiS_S_iii(
	.param .u64 .ptr .align 1 _Z11augmentPathPiS_S_iii_param_0,
	.param .u64 .ptr .align 1 _Z11augmentPathPiS_S_iii_param_1,
	.param .u64 .ptr .align 1 _Z11augmentPathPiS_S_iii_param_2,
	.param .u32 _Z11augmentPathPiS_S_iii_param_3,
	.param .u32 _Z11augmentPathPiS_S_iii_param_4,
	.param .u32 _Z11augmentPathPiS_S_iii_param_5
)
{
	.reg .pred 	%p<7>;
	.reg .b32 	%r<32>;
	.reg .b64 	%rd<21>;

	ld.param.u64 	%rd4, [_Z11augmentPathPiS_S_iii_param_0];
	ld.param.u64 	%rd5, [_Z11augmentPathPiS_S_iii_param_1];
	ld.param.u64 	%rd3, [_Z11augmentPathPiS_S_iii_param_2];
	ld.param.u32 	%r9, [_Z11augmentPathPiS_S_iii_param_3];
	ld.param.u32 	%r10, [_Z11augmentPathPiS_S_iii_param_5];
	cvta.to.global.u64 	%rd1, %rd4;
	cvta.to.global.u64 	%rd2, %rd5;
	mov.u32 	%r11, %ctaid.x;
	mov.u32 	%r12, %ntid.x;
	mul.lo.s32 	%r13, %r11, %r12;
	mov.u32 	%r14, %tid.x;
	mul.lo.s32 	%r31, %r13, %r14;
	setp.ge.s32 	%p1, %r31, %r10;
	@%p1 bra 	$L__BB1_8;
	mul.wide.s32 	%rd6, %r31, 4;
	add.s64 	%rd7, %rd2, %rd6;
	ld.global.u32 	%r15, [%rd7];
	setp.eq.s32 	%p2, %r15, -1;
	@%p2 bra 	$L__BB1_8;
	setp.eq.s32 	%p3, %r31, %r9;
	mov.b32 	%r30, 1000000000;
	@%p3 bra 	$L__BB1_5;
	mov.b32 	%r30, 1000000000;
	mov.u32 	%r29, %r31;
$L__BB1_4:
	mul.wide.s32 	%rd8, %r29, 4;
	add.s64 	%rd9, %rd2, %rd8;
	ld.global.u32 	%r5, [%rd9];
	mad.lo.s32 	%r18, %r5, %r10, %r29;
	mul.wide.s32 	%rd10, %r18, 4;
	add.s64 	%rd11, %rd1, %rd10;
	ld.global.u32 	%r19, [%rd11];
	min.s32 	%r30, %r30, %r19;
	setp.eq.s32 	%p4, %r5, %r9;
	mov.u32 	%r29, %r5;
	@%p4 bra 	$L__BB1_5;
	bra.uni 	$L__BB1_4;
$L__BB1_5:
	setp.eq.s32 	%p5, %r31, %r9;
	@%p5 bra 	$L__BB1_7;
$L__BB1_6:
	mul.wide.s32 	%rd12, %r31, 4;
	add.s64 	%rd13, %rd2, %rd12;
	ld.global.u32 	%r8, [%rd13];
	mad.lo.s32 	%r20, %r8, %r10, %r31;
	mul.wide.s32 	%rd14, %r20, 4;
	add.s64 	%rd15, %rd1, %rd14;
	ld.global.u32 	%r21, [%rd15];
	sub.s32 	%r22, %r21, %r30;
	st.global.u32 	[%rd15], %r22;
	mad.lo.s32 	%r23, %r31, %r10, %r8;
	mul.wide.s32 	%rd16, %r23, 4;
	add.s64 	%rd17, %rd1, %rd16;
	ld.global.u32 	%r24, [%rd17];
	add.s32 	%r25, %r24, %r30;
	st.global.u32 	[%rd17], %r25;
	setp.ne.s32 	%p6, %r8, %r9;
	mov.u32 	%r31, %r8;
	@%p6 bra 	$L__BB1_6;
$L__BB1_7:
	cvta.to.global.u64 	%rd18, %rd3;
	add.s64 	%rd20, %rd18, %rd6;
	ld.global.u32 	%r26, [%rd20];
	add.s32 	%r27, %r26, %r30;
	st.global.u32 	[%rd20], %r27;
$L__BB1_8:
	ret;

}


// ===== COMPILED SASS (sm_100) =====

	.target	sm_100

	.elftype	@"ET_EXEC"


//--------------------- .note.nv.tkinfo           --------------------------
	.section	.note.nv.tkinfo,"",@"SHT_NOTE"
	.sectionflags	@"SHF_NOTE_NV_TKINFO"
	.tkinfo
        /*0018*/ 	.word	0x00000002
        /*0030*/ 	.string	""
        /*0030*/ 	.string	"ptxas"
        /*0030*/ 	.string	"Cuda compilation tools, release 13.0, V13.0.88"
        /*0030*/ 	.string	"Build cuda_13.0.r13.0/compiler.36424714_0"
        /*0030*/ 	.string	"-arch sm_100 -m 64 "



//--------------------- .note.nv.cuinfo           --------------------------
	.section	.note.nv.cuinfo,"",@"SHT_NOTE"
	.sectionflags	@"SHF_NOTE_NV_CUINFO"
        /*0018*/ 	.short	0x0002
        /*001a*/ 	.short	0x0064
        /*001c*/ 	.short	0x0082
	.zero		2


//--------------------- .nv.info                  --------------------------
	.section	.nv.info,"",@"SHT_CUDA_INFO"
	.align	4


	//----- nvinfo : EIATTR_REGCOUNT
	.align		4
        /*0000*/ 	.byte	0x04, 0x2f
        /*0002*/ 	.short	(.L_1 - .L_0)
	.align		4
.L_0:
        /*0004*/ 	.word	index@(_Z7cudaBFSPiS_S_iiS_S_S_S_Pbi)
        /*0008*/ 	.word	0x00000019


	//----- nvinfo : EIATTR_FRAME_SIZE
	.align		4
.L_1:
        /*000c*/ 	.byte	0x04, 0x11
        /*000e*/ 	.short	(.L_3 - .L_2)
	.align		4
.L_2:
        /*0010*/ 	.word	index@(_Z7cudaBFSPiS_S_iiS_S_S_S_Pbi)
        /*0014*/ 	.word	0x00000000


	//----- nvinfo : EIATTR_REGCOUNT
	.align		4
.L_3:
        /*0018*/ 	.byte	0x04, 0x2f
        /*001a*/ 	.short	(.L_5 - .L_4)
	.align		4
.L_4:
        /*001c*/ 	.word	index@(_Z11augmentPathPiS_S_iii)
        /*0020*/ 	.word	0x00000016


	//----- nvinfo : EIATTR_FRAME_SIZE
	.align		4
.L_5:
        /*0024*/ 	.byte	0x04, 0x11
        /*0026*/ 	.short	(.L_7 - .L_6)
	.align		4
.L_6:
        /*0028*/ 	.word	index@(_Z11augmentPathPiS_S_iii)
        /*002c*/ 	.word	0x00000000


	//----- nvinfo : EIATTR_MIN_STACK_SIZE
	.align		4
.L_7:
        /*0030*/ 	.byte	0x04, 0x12
        /*0032*/ 	.short	(.L_9 - .L_8)
	.align		4
.L_8:
        /*0034*/ 	.word	index@(_Z11augmentPathPiS_S_iii)
        /*0038*/ 	.word	0x00000000


	//----- nvinfo : EIATTR_MIN_STACK_SIZE
	.align		4
.L_9:
        /*003c*/ 	.byte	0x04, 0x12
        /*003e*/ 	.short	(.L_11 - .L_10)
	.align		4
.L_10:
        /*0040*/ 	.word	index@(_Z7cudaBFSPiS_S_iiS_S_S_S_Pbi)
        /*0044*/ 	.word	0x00000000
.L_11:


//--------------------- .nv.compat                --------------------------
	.section	.nv.compat,"",@"SHT_CUDA_COMPAT_INFO"
	.align	4
        /*0000*/ 	.byte	0x02, 0x09, 0x00, 0x00, 0x02, 0x02, 0x01, 0x00, 0x02, 0x05, 0x05, 0x00, 0x03, 0x07, 0x01, 0x01
        /*0010*/ 	.byte	0x02, 0x03, 0x00, 0x00, 0x02, 0x06, 0x01, 0x00, 0x04, 0x0b, 0x08, 0x00, 0x09, 0x00, 0x00, 0x00
        /*0020*/ 	.byte	0x00, 0x00, 0x00, 0x00


//--------------------- .nv.info._Z11augmentPathPiS_S_iii --------------------------
	.section	.nv.info._Z11augmentPathPiS_S_iii,"",@"SHT_CUDA_INFO"
	.sectionflags	@""
	.align	4


	//----- nvinfo : EIATTR_CUDA_API_VERSION
	.align		4
        /*0000*/ 	.byte	0x04, 0x37
        /*0002*/ 	.short	(.L_13 - .L_12)
.L_12:
        /*0004*/ 	.word	0x00000082


	//----- nvinfo : EIATTR_KPARAM_INFO
	.align		4
.L_13:
        /*0008*/ 	.byte	0x04, 0x17
        /*000a*/ 	.short	(.L_15 - .L_14)
.L_14:
        /*000c*/ 	.word	0x00000000
        /*0010*/ 	.short	0x0005
        /*0012*/ 	.short	0x0020
        /*0014*/ 	.byte	0x00, 0xf0, 0x11, 0x00


	//----- nvinfo : EIATTR_KPARAM_INFO
	.align		4
.L_15:
        /*0018*/ 	.byte	0x04, 0x17
        /*001a*/ 	.short	(.L_17 - .L_16)
.L_16:
        /*001c*/ 	.word	0x00000000
        /*0020*/ 	.short	0x0004
        /*0022*/ 	.short	0x001c
        /*0024*/ 	.byte	0x00, 0xf0, 0x11, 0x00


	//----- nvinfo : EIATTR_KPARAM_INFO
	.align		4
.L_17:
        /*0028*/ 	.byte	0x04, 0x17
        /*002a*/ 	.short	(.L_19 - .L_18)
.L_18:
        /*002c*/ 	.word	0x00000000
        /*0030*/ 	.short	0x0003
        /*0032*/ 	.short	0x0018
        /*0034*/ 	.byte	0x00, 0xf0, 0x11, 0x00


	//----- nvinfo : EIATTR_KPARAM_INFO
	.align		4
.L_19:
        /*0038*/ 	.byte	0x04, 0x17
        /*003a*/ 	.short	(.L_21 - .L_20)
.L_20:
        /*003c*/ 	.word	0x00000000
        /*0040*/ 	.short	0x0002
        /*0042*/ 	.short	0x0010
        /*0044*/ 	.byte	0x00, 0xf5, 0x21, 0x00


	//----- nvinfo : EIATTR_KPARAM_INFO
	.align		4
.L_21:
        /*0048*/ 	.byte	0x04, 0x17
        /*004a*/ 	.short	(.L_23 - .L_22)
.L_22:
        /*004c*/ 	.word	0x00000000
        /*0050*/ 	.short	0x0001
        /*0052*/ 	.short	0x0008
        /*0054*/ 	.byte	0x00, 0xf5, 0x21, 0x00


	//----- nvinfo : EIATTR_KPARAM_INFO
	.align		4
.L_23:
        /*0058*/ 	.byte	0x04, 0x17
        /*005a*/ 	.short	(.L_25 - .L_24)
.L_24:
        /*005c*/ 	.word	0x00000000
        /*0060*/ 	.short	0x0000
        /*0062*/ 	.short	0x0000
        /*0064*/ 	.byte	0x00, 0xf5, 0x21, 0x00


	//----- nvinfo : EIATTR_SPARSE_MMA_MASK
	.align		4
.L_25:
        /*0068*/ 	.byte	0x03, 0x50
        /*006a*/ 	.short	0x0000


	//----- nvinfo : EIATTR_MAXREG_COUNT
	.align		4
        /*006c*/ 	.byte	0x03, 0x1b
        /*006e*/ 	.short	0x00ff


	//----- nvinfo : EIATTR_MERCURY_ISA_VERSION
	.align		4
        /*0070*/ 	.byte	0x03, 0x5f
        /*0072*/ 	.short	0x0101


	//----- nvinfo : EIATTR_VRC_CTA_INIT_COUNT
	.align		4
        /*0074*/ 	.byte	0x02, 0x4a
	.zero		1
	.zero		1


	//----- nvinfo : EIATTR_EXIT_INSTR_OFFSETS
	.align		4
        /*0078*/ 	.byte	0x04, 0x1c
        /*007a*/ 	.short	(.L_27 - .L_26)


	//   ....[0]....
.L_26:
        /*007c*/ 	.word	0x00000090


	//   ....[1]....
        /*0080*/ 	.word	0x00000110


	//   ....[2]....
        /*0084*/ 	.word	0x00000430


	//----- nvinfo : EIATTR_CRS_STACK_SIZE
	.align		4
.L_27:
        /*0088*/ 	.byte	0x04, 0x1e
        /*008a*/ 	.short	(.L_29 - .L_28)
.L_28:
        /*008c*/ 	.word	0x00000000


	//----- nvinfo : EIATTR_CBANK_PARAM_SIZE
	.align		4
.L_29:
        /*0090*/ 	.byte	0x03, 0x19
        /*0092*/ 	.short	0x0024


	//----- nvinfo : EIATTR_PARAM_CBANK
	.align		4
        /*0094*/ 	.byte	0x04, 0x0a
        /*0096*/ 	.short	(.L_31 - .L_30)
	.align		4
.L_30:
        /*0098*/ 	.word	index@(.nv.constant0._Z11augmentPathPiS_S_iii)
        /*009c*/ 	.short	0x0380
        /*009e*/ 	.short	0x0024


	//----- nvinfo : EIATTR_SW_WAR
	.align		4
.L_31:
        /*00a0*/ 	.byte	0x04, 0x36
        /*00a2*/ 	.short	(.L_33 - .L_32)
.L_32:
        /*00a4*/ 	.word	0x00000008
.L_33:


//--------------------- .nv.info._Z7cudaBFSPiS_S_iiS_S_S_S_Pbi --------------------------
	.section	.nv.info._Z7cudaBFSPiS_S_iiS_S_S_S_Pbi,"",@"SHT_CUDA_INFO"
	.sectionflags	@""
	.align	4


	//----- nvinfo : EIATTR_CUDA_API_VERSION
	.align		4
        /*0000*/ 	.byte	0x04, 0x37
        /*0002*/ 	.short	(.L_35 - .L_34)
.L_34:
        /*0004*/ 	.word	0x00000082


	//----- nvinfo : EIATTR_KPARAM_INFO
	.align		4
.L_35:
        /*0008*/ 	.byte	0x04, 0x17
        /*000a*/ 	.short	(.L_37 - .L_36)
.L_36:
        /*000c*/ 	.word	0x00000000
        /*0010*/ 	.short	0x000a
        /*0012*/ 	.short	0x0048
        /*0014*/ 	.byte	0x00, 0xf0, 0x11, 0x00


	//----- nvinfo : EIATTR_KPARAM_INFO
	.align		4
.L_37:
        /*0018*/ 	.byte	0x04, 0x17
        /*001a*/ 	.short	(.L_39 - .L_38)
.L_38:
        /*001c*/ 	.word	0x00000000
        /*0020*/ 	.short	0x0009
        /*0022*/ 	.short	0x0040
        /*0024*/ 	.byte	0x00, 0xf5, 0x21, 0x00


	//----- nvinfo : EIATTR_KPARAM_INFO
	.align		4
.L_39:
        /*0028*/ 	.byte	0x04, 0x17
        /*002a*/ 	.short	(.L_41 - .L_40)
.L_40:
        /*002c*/ 	.word	0x00000000
        /*0030*/ 	.short	0x0008
        /*0032*/ 	.short	0x0038
        /*0034*/ 	.byte	0x00, 0xf5, 0x21, 0x00


	//----- nvinfo : EIATTR_KPARAM_INFO
	.align		4
.L_41:
        /*0038*/ 	.byte	0x04, 0x17
        /*003a*/ 	.short	(.L_43 - .L_42)
.L_42:
        /*003c*/ 	.word	0x00000000
        /*0040*/ 	.short	0x0007
        /*0042*/ 	.short	0x0030
        /*0044*/ 	.byte	0x00, 0xf5, 0x21, 0x00


	//----- nvinfo : EIATTR_KPARAM_INFO
	.align		4
.L_43:
        /*0048*/ 	.byte	0x04, 0x17
        /*004a*/ 	.short	(.L_45 - .L_44)
.L_44:
        /*004c*/ 	.word	0x00000000
        /*0050*/ 	.short	0x0006
        /*0052*/ 	.short	0x0028
        /*0054*/ 	.byte	0x00, 0xf5, 0x21, 0x00


	//----- nvinfo : EIATTR_KPARAM_INFO
	.align		4
.L_45:
        /*0058*/ 	.byte	0x04, 0x17
        /*005a*/ 	.short	(.L_47 - .L_46)
.L_46:
        /*005c*/ 	.word	0x00000000
        /*0060*/ 	.short	0x0005
        /*0062*/ 	.short	0x0020
        /*0064*/ 	.byte	0x00, 0xf5, 0x21, 0x00


	//----- nvinfo : EIATTR_KPARAM_INFO
	.align		4
.L_47:
        /*0068*/ 	.byte	0x04, 0x17
        /*006a*/ 	.short	(.L_49 - .L_48)
.L_48:
        /*006c*/ 	.word	0x00000000
        /*0070*/ 	.short	0x0004
        /*0072*/ 	.short	0x001c
        /*0074*/ 	.byte	0x00, 0xf0, 0x11, 0x00


	//----- nvinfo : EIATTR_KPARAM_INFO
	.align		4
.L_49:
        /*0078*/ 	.byte	0x04, 0x17
        /*007a*/ 	.short	(.L_51 - .L_50)
.L_50:
        /*007c*/ 	.word	0x00000000
        /*0080*/ 	.short	0x0003
        /*0082*/ 	.short	0x0018
        /*0084*/ 	.byte	0x00, 0xf0, 0x11, 0x00


	//----- nvinfo : EIATTR_KPARAM_INFO
	.align		4
.L_51:
        /*0088*/ 	.byte	0x04, 0x17
        /*008a*/ 	.short	(.L_53 - .L_52)
.L_52:
        /*008c*/ 	.word	0x00000000
        /*0090*/ 	.short	0x0002
        /*0092*/ 	.short	0x0010
        /*0094*/ 	.byte	0x00, 0xf5, 0x21, 0x00


	//----- nvinfo : EIATTR_KPARAM_INFO
	.align		4
.L_53:
        /*0098*/ 	.byte	0x04, 0x17
        /*009a*/ 	.short	(.L_55 - .L_54)
.L_54:
        /*009c*/ 	.word	0x00000000
        /*00a0*/ 	.short	0x0001
        /*00a2*/ 	.short	0x0008
        /*00a4*/ 	.byte	0x00, 0xf5, 0x21, 0x00


	//----- nvinfo : EIATTR_KPARAM_INFO
	.align		4
.L_55:
        /*00a8*/ 	.byte	0x04, 0x17
        /*00aa*/ 	.short	(.L_57 - .L_56)
.L_56:
        /*00ac*/ 	.word	0x00000000
        /*00b0*/ 	.short	0x0000
        /*00b2*/ 	.short	0x0000
        /*00b4*/ 	.byte	0x00, 0xf5, 0x21, 0x00


	//----- nvinfo : EIATTR_SPARSE_MMA_MASK
	.align		4
.L_57:
        /*00b8*/ 	.byte	0x03, 0x50
        /*00ba*/ 	.short	0x0000


	//----- nvinfo : EIATTR_MAXREG_COUNT
	.align		4
        /*00bc*/ 	.byte	0x03, 0x1b
        /*00be*/ 	.short	0x00ff


	//----- nvinfo : EIATTR_NUM_BARRIERS
	.align		4
        /*00c0*/ 	.byte	0x02, 0x4c
        /*00c2*/ 	.byte	0x01
	.zero		1


	//----- nvinfo : EIATTR_MERCURY_ISA_VERSION
	.align		4
        /*00c4*/ 	.byte	0x03, 0x5f
        /*00c6*/ 	.short	0x0101


	//----- nvinfo : EIATTR_VRC_CTA_INIT_COUNT
	.align		4
        /*00c8*/ 	.byte	0x02, 0x4a
	.zero		1
	.zero		1


	//----- nvinfo : EIATTR_EXIT_INSTR_OFFSETS
	.align		4
        /*00cc*/ 	.byte	0x04, 0x1c
        /*00ce*/ 	.short	(.L_59 - .L_58)


	//   ....[0]....
.L_58:
        /*00d0*/ 	.word	0x000001f0


	//   ....[1]....
        /*00d4*/ 	.word	0x00000290


	//   ....[2]....
        /*00d8*/ 	.word	0x00000510


	//----- nvinfo : EIATTR_CRS_STACK_SIZE
	.align		4
.L_59:
        /*00dc*/ 	.byte	0x04, 0x1e
        /*00de*/ 	.short	(.L_61 - .L_60)
.L_60:
        /*00e0*/ 	.word	0x00000000


	//----- nvinfo : EIATTR_CBANK_PARAM_SIZE
	.align		4
.L_61:
        /*00e4*/ 	.byte	0x03, 0x19
        /*00e6*/ 	.short	0x004c


	//----- nvinfo : EIATTR_PARAM_CBANK
	.align		4
        /*00e8*/ 	.byte	0x04, 0x0a
        /*00ea*/ 	.short	(.L_63 - .L_62)
	.align		4
.L_62:
        /*00ec*/ 	.word	index@(.nv.constant0._Z7cudaBFSPiS_S_iiS_S_S_S_Pbi)
        /*00f0*/ 	.short	0x0380
        /*00f2*/ 	.short	0x004c


	//----- nvinfo : EIATTR_SW_WAR
	.align		4
.L_63:
        /*00f4*/ 	.byte	0x04, 0x36
        /*00f6*/ 	.short	(.L_65 - .L_64)
.L_64:
        /*00f8*/ 	.word	0x00000008
.L_65:


//--------------------- .nv.callgraph             --------------------------
	.section	.nv.callgraph,"",@"SHT_CUDA_CALLGRAPH"
	.align	4
	.sectionentsize	8
	.align		4
        /*0000*/ 	.word	0x00000000
	.align		4
        /*0004*/ 	.word	0xffffffff
	.align		4
        /*0008*/ 	.word	0x00000000
	.align		4
        /*000c*/ 	.word	0xfffffffe
	.align		4
        /*0010*/ 	.word	0x00000000
	.align		4
        /*0014*/ 	.word	0xfffffffd
	.align		4
        /*0018*/ 	.word	0x00000000
	.align		4
        /*001c*/ 	.word	0xfffffffc


//--------------------- .text._Z11augmentPathPiS_S_iii --------------------------
	.section	.text._Z11augmentPathPiS_S_iii,"ax",@progbits
	.align	128
        .global         _Z11augmentPathPiS_S_iii
        .type           _Z11augmentPathPiS_S_iii,@function
        .size           _Z11augmentPathPiS_S_iii,(.L_x_14 - _Z11augmentPathPiS_S_iii)
        .other          _Z11augmentPathPiS_S_iii,@"STO_CUDA_ENTRY STV_DEFAULT"
_Z11augmentPathPiS_S_iii:
.text._Z11augmentPathPiS_S_iii:
[----:B------:R-:W-:Y:S01]  /*0000*/  LDC R1, c[0x0][0x37c] ;  /* 0x0000df00ff017b82 */ /* 0x000fe20000000800 */
[----:B------:R-:W0:Y:S07]  /*0010*/  S2R R5, SR_TID.X ;  /* 0x0000000000057919 */ /* 0x000e2e0000002100 */
[----:B------:R-:W1:Y:S01]  /*0020*/  S2UR UR4, SR_CTAID.X ;  /* 0x00000000000479c3 */ /* 0x000e620000002500 */
[----:B------:R-:W1:Y:S01]  /*0030*/  LDCU UR5, c[0x0][0x360] ;  /* 0x00006c00ff0577ac */ /* 0x000e620008000800 */
[----:B------:R-:W2:Y:S02]  /*0040*/  LDCU UR6, c[0x0][0x3a0] ;  /* 0x00007400ff0677ac */ /* 0x000ea40008000800 */
[----:B--2---:R-:W-:Y:S01]  /*0050*/  MOV R0, UR6 ;  /* 0x0000000600007c02 */ /* 0x004fe20008000f00 */
[----:B-1----:R-:W-:-:S06]  /*0060*/  UIMAD UR4, UR4, UR5, URZ ;  /* 0x00000005040472a4 */ /* 0x002fcc000f8e02ff */
[----:B0-----:R-:W-:-:S05]  /*0070*/  IMAD R5, R5, UR4, RZ ;  /* 0x0000000405057c24 */ /* 0x001fca000f8e02ff */
[----:B------:R-:W-:-:S13]  /*0080*/  ISETP.GE.AND P0, PT, R5, R0, PT ;  /* 0x000000000500720c */ /* 0x000fda0003f06270 */
[----:B------:R-:W-:Y:S05]  /*0090*/  @P0 EXIT ;  /* 0x000000000000094d */ /* 0x000fea0003800000 */
[----:B------:R-:W0:Y:S01]  /*00a0*/  LDCU.64 UR6, c[0x0][0x388] ;  /* 0x00007100ff0677ac */ /* 0x000e220008000a00 */
[----:B------:R-:W1:Y:S01]  /*00b0*/  LDCU.64 UR4, c[0x0][0x358] ;  /* 0x00006b00ff0477ac */ /* 0x000e620008000a00 */
[----:B0-----:R-:W-:Y:S01]  /*00c0*/  MOV R3, UR7 ;  /* 0x0000000700037c02 */ /* 0x001fe20008000f00 */
[----:B------:R-:W-:-:S04]  /*00d0*/  IMAD.U32 R2, RZ, RZ, UR6 ;  /* 0x00000006ff027e24 */ /* 0x000fc8000f8e00ff */
[----:B------:R-:W-:-:S06]  /*00e0*/  IMAD.WIDE R6, R5, 0x4, R2 ;  /* 0x0000000405067825 */ /* 0x000fcc00078e0202 */
[----:B-1----:R-:W2:Y:S02]  /*00f0*/  LDG.E R6, desc[UR4][R6.64] ;  /* 0x0000000406067981 */ /* 0x002ea4000c1e1900 */
[----:B--2---:R-:W-:-:S13]  /*0100*/  ISETP.NE.AND P0, PT, R6, -0x1, PT ;  /* 0xffffffff0600780c */ /* 0x004fda0003f05270 */
[----:B------:R-:W-:Y:S05]  /*0110*/  @!P0 EXIT ;  /* 0x000000000000894d */ /* 0x000fea0003800000 */
[----:B------:R-:W0:Y:S01]  /*0120*/  LDCU UR6, c[0x0][0x398] ;  /* 0x00007300ff0677ac */ /* 0x000e220008000800 */
[----:B------:R-:W1:Y:S01]  /*0130*/  LDC.64 R10, c[0x0][0x390] ;  /* 0x0000e400ff0a7b82 */ /* 0x000e620000000a00 */
[----:B------:R-:W-:Y:S01]  /*0140*/  BSSY.RECONVERGENT B0, `(.L_x_0) ;  /* 0x0000016000007945 */ /* 0x000fe20003800200 */
[----:B------:R-:W-:Y:S01]  /*0150*/  HFMA2 R4, -RZ, RZ, 0.9501953125, -12 ;  /* 0x3b9aca00ff047431 */ /* 0x000fe200000001ff */
[----:B------:R-:W2:Y:S01]  /*0160*/  LDCU UR7, c[0x0][0x398] ;  /* 0x00007300ff0777ac */ /* 0x000ea20008000800 */
[----:B0-----:R-:W-:Y:S01]  /*0170*/  IMAD.U32 R8, RZ, RZ, UR6 ;  /* 0x00000006ff087e24 */ /* 0x001fe2000f8e00ff */
[----:B------:R-:W0:Y:S04]  /*0180*/  LDCU UR6, c[0x0][0x3a0] ;  /* 0x00007400ff0677ac */ /* 0x000e280008000800 */
[----:B------:R-:W-:-:S13]  /*0190*/  ISETP.NE.AND P0, PT, R5, R8, PT ;  /* 0x000000080500720c */ /* 0x000fda0003f05270 */
[----:B--2---:R-:W-:Y:S05]  /*01a0*/  @!P0 BRA `(.L_x_1) ;  /* 0x00000000003c8947 */ /* 0x004fea0003800000 */
[----:B------:R-:W2:Y:S01]  /*01b0*/  LDC.64 R6, c[0x0][0x380] ;  /* 0x0000e000ff067b82 */ /* 0x000ea20000000a00 */
[----:B------:R-:W-:Y:S01]  /*01c0*/  IMAD.MOV.U32 R4, RZ, RZ, 0x3b9aca00 ;  /* 0x3b9aca00ff047424 */ /* 0x000fe200078e00ff */
[----:B------:R-:W-:-:S06]  /*01d0*/  MOV R9, R5 ;  /* 0x0000000500097202 */ /* 0x000fcc0000000f00 */
[----:B------:R-:W3:Y:S02]  /*01e0*/  LDC.64 R2, c[0x0][0x388] ;  /* 0x0000e200ff027b82 */ /* 0x000ee40000000a00 */
.L_x_2:
[----:B---3--:R-:W-:-:S06]  /*01f0*/  IMAD.WIDE R12, R9, 0x4, R2 ;  /* 0x00000004090c7825 */ /* 0x008fcc00078e0202 */
[----:B------:R-:W3:Y:S01]  /*0200*/  LDG.E R13, desc[UR4][R12.64] ;  /* 0x000000040c0d7981 */ /* 0x000ee2000c1e1900 */
[----:B0-----:R-:W-:Y:S01]  /*0210*/  MOV R0, UR6 ;  /* 0x0000000600007c02 */ /* 0x001fe20008000f00 */
[----:B------:R-:W-:-:S04]  /*0220*/  IMAD.U32 R8, RZ, RZ, UR7 ;  /* 0x00000007ff087e24 */ /* 0x000fc8000f8e00ff */
[----:B---3--:R-:W-:-:S04]  /*0230*/  IMAD R15, R13, R0, R9 ;  /* 0x000000000d0f7224 */ /* 0x008fc800078e0209 */
[----:B--2---:R-:W-:-:S06]  /*0240*/  IMAD.WIDE R14, R15, 0x4, R6 ;  /* 0x000000040f0e7825 */ /* 0x004fcc00078e0206 */
[----:B------:R-:W2:Y:S01]  /*0250*/  LDG.E R15, desc[UR4][R14.64] ;  /* 0x000000040e0f7981 */ /* 0x000ea2000c1e1900 */
[----:B------:R-:W-:Y:S02]  /*0260*/  ISETP.NE.AND P0, PT, R13, R8, PT ;  /* 0x000000080d00720c */ /* 0x000fe40003f05270 */
[----:B------:R-:W-:Y:S02]  /*0270*/  MOV R9, R13 ;  /* 0x0000000d00097202 */ /* 0x000fe40000000f00 */
[----:B--2---:R-:W-:-:S09]  /*0280*/  VIMNMX R4, PT, PT, R15, R4, PT ;  /* 0x000000040f047248 */ /* 0x004fd20003fe0100 */
[----:B------:R-:W-:Y:S05]  /*0290*/  @P0 BRA `(.L_x_2) ;  /* 0xfffffffc00d40947 */ /* 0x000fea000383ffff */
.L_x_1:
[----:B0-----:R-:W-:Y:S05]  /*02a0*/  BSYNC.RECONVERGENT B0 ;  /* 0x0000000000007941 */ /* 0x001fea0003800200 */
.L_x_0:
[----:B------:R-:W0:Y:S01]  /*02b0*/  LDC.64 R6, c[0x0][0x380] ;  /* 0x0000e000ff067b82 */ /* 0x000e220000000a00 */
[C---:B------:R-:W-:Y:S01]  /*02c0*/  ISETP.NE.AND P0, PT, R5.reuse, R8, PT ;  /* 0x000000080500720c */ /* 0x040fe20003f05270 */
[----:B------:R-:W-:Y:S01]  /*02d0*/  BSSY.RECONVERGENT B0, `(.L_x_3) ;  /* 0x0000012000007945 */ /* 0x000fe20003800200 */
[----:B-1----:R-:W-:-:S11]  /*02e0*/  IMAD.WIDE R10, R5, 0x4, R10 ;  /* 0x00000004050a7825 */ /* 0x002fd600078e020a */
[----:B------:R-:W-:Y:S05]  /*02f0*/  @!P0 BRA `(.L_x_4) ;  /* 0x00000000003c8947 */ /* 0x000fea0003800000 */
.L_x_5:
[----:B------:R-:W-:-:S06]  /*0300*/  IMAD.WIDE R12, R5, 0x4, R2 ;  /* 0x00000004050c7825 */ /* 0x000fcc00078e0202 */
[----:B------:R-:W2:Y:S02]  /*0310*/  LDG.E R13, desc[UR4][R12.64] ;  /* 0x000000040c0d7981 */ /* 0x000ea4000c1e1900 */
[----:B-12---:R-:W-:-:S04]  /*0320*/  IMAD R15, R13, R0, R5 ;  /* 0x000000000d0f7224 */ /* 0x006fc800078e0205 */
[----:B0-----:R-:W-:-:S05]  /*0330*/  IMAD.WIDE R14, R15, 0x4, R6 ;  /* 0x000000040f0e7825 */ /* 0x001fca00078e0206 */
[----:B------:R-:W2:Y:S01]  /*0340*/  LDG.E R9, desc[UR4][R14.64] ;  /* 0x000000040e097981 */ /* 0x000ea2000c1e1900 */
[----:B------:R-:W-:-:S04]  /*0350*/  IMAD R17, R5, R0, R13 ;  /* 0x0000000005117224 */ /* 0x000fc800078e020d */
[----:B------:R-:W-:Y:S01]  /*0360*/  IMAD.WIDE R16, R17, 0x4, R6 ;  /* 0x0000000411107825 */ /* 0x000fe200078e0206 */
[----:B--2---:R-:W-:-:S05]  /*0370*/  IADD3 R9, PT, PT, R9, -R4, RZ ;  /* 0x8000000409097210 */ /* 0x004fca0007ffe0ff */
[----:B------:R1:W-:Y:S04]  /*0380*/  STG.E desc[UR4][R14.64], R9 ;  /* 0x000000090e007986 */ /* 0x0003e8000c101904 */
[----:B------:R-:W2:Y:S01]  /*0390*/  LDG.E R5, desc[UR4][R16.64] ;  /* 0x0000000410057981 */ /* 0x000ea2000c1e1900 */
[----:B------:R-:W-:Y:S01]  /*03a0*/  ISETP.NE.AND P0, PT, R13, R8, PT ;  /* 0x000000080d00720c */ /* 0x000fe20003f05270 */
[----:B--2---:R-:W-:Y:S01]  /*03b0*/  IMAD.IADD R19, R5, 0x1, R4 ;  /* 0x0000000105137824 */ /* 0x004fe200078e0204 */
[----:B------:R-:W-:-:S04]  /*03c0*/  MOV R5, R13 ;  /* 0x0000000d00057202 */ /* 0x000fc80000000f00 */
[----:B------:R1:W-:Y:S07]  /*03d0*/  STG.E desc[UR4][R16.64], R19 ;  /* 0x0000001310007986 */ /* 0x0003ee000c101904 */
[----:B------:R-:W-:Y:S05]  /*03e0*/  @P0 BRA `(.L_x_5) ;  /* 0xfffffffc00c40947 */ /* 0x000fea000383ffff */
.L_x_4:
[----:B------:R-:W-:Y:S05]  /*03f0*/  BSYNC.RECONVERGENT B0 ;  /* 0x0000000000007941 */ /* 0x000fea0003800200 */
.L_x_3:
[----:B------:R-:W2:Y:S02]  /*0400*/  LDG.E R3, desc[UR4][R10.64] ;  /* 0x000000040a037981 */ /* 0x000ea4000c1e1900 */
[----:B--2---:R-:W-:-:S05]  /*0410*/  IADD3 R3, PT, PT, R3, R4, RZ ;  /* 0x0000000403037210 */ /* 0x004fca0007ffe0ff */
[----:B------:R-:W-:Y:S01]  /*0420*/  STG.E desc[UR4][R10.64], R3 ;  /* 0x000000030a007986 */ /* 0x000fe2000c101904 */
[----:B------:R-:W-:Y:S05]  /*0430*/  EXIT ;  /* 0x000000000000794d */ /* 0x000fea0003800000 */
.L_x_6:
[----:B------:R-:W-:-:S00]  /*0440*/  BRA `(.L_x_6) ;  /* 0xfffffffc00fc7947 */ /* 0x000fc0000383ffff */
[----:B------:R-:W-:-:S00]  /*0450*/  NOP ;  /* 0x0000000000007918 */ /* 0x000fc00000000000 */
        /* <DEDUP_REMOVED lines=10> */
.L_x_14:


//--------------------- .text._Z7cudaBFSPiS_S_iiS_S_S_S_Pbi --------------------------
	.section	.text._Z7cudaBFSPiS_S_iiS_S_S_S_Pbi,"ax",@progbits
	.align	128
        .global         _Z7cudaBFSPiS_S_iiS_S_S_S_Pbi
        .type           _Z7cudaBFSPiS_S_iiS_S_S_S_Pbi,@function
        .size           _Z7cudaBFSPiS_S_iiS_S_S_S_Pbi,(.L_x_15 - _Z7cudaBFSPiS_S_iiS_S_S_S_Pbi)
        .other          _Z7cudaBFSPiS_S_iiS_S_S_S_Pbi,@"STO_CUDA_ENTRY STV_DEFAULT"
_Z7cudaBFSPiS_S_iiS_S_S_S_Pbi:
.text._Z7cudaBFSPiS_S_iiS_S_S_S_Pbi:
[----:B------:R-:W-:Y:S01]  /*0000*/  LDC R1, c[0x0][0x37c] ;  /* 0x0000df00ff017b82 */ /* 0x000fe20000000800 */
[----:B------:R-:W0:Y:S07]  /*0010*/  S2R R0, SR_TID.X ;  /* 0x0000000000007919 */ /* 0x000e2e0000002100 */
[----:B------:R-:W1:Y:S01]  /*0020*/  S2UR UR4, SR_CTAID.X ;  /* 0x00000000000479c3 */ /* 0x000e620000002500 */
[----:B------:R-:W1:Y:S01]  /*0030*/  LDCU UR5, c[0x0][0x360] ;  /* 0x00006c00ff0577ac */ /* 0x000e620008000800 */
[----:B------:R-:W2:Y:S06]  /*0040*/  LDCU.64 UR6, c[0x0][0x3c0] ;  /* 0x00007800ff0677ac */ /* 0x000eac0008000a00 */
[----:B------:R-:W3:Y:S01]  /*0050*/  LDC.64 R4, c[0x0][0x3a8] ;  /* 0x0000ea00ff047b82 */ /* 0x000ee20000000a00 */
[----:B------:R-:W4:Y:S07]  /*0060*/  LDCU.64 UR8, c[0x0][0x358] ;  /* 0x00006b00ff0877ac */ /* 0x000f2e0008000a00 */
[----:B------:R-:W5:Y:S01]  /*0070*/  LDC.64 R6, c[0x0][0x3a0] ;  /* 0x0000e800ff067b82 */ /* 0x000f620000000a00 */
[----:B-1----:R-:W-:Y:S01]  /*0080*/  UIMAD UR4, UR4, UR5, URZ ;  /* 0x00000005040472a4 */ /* 0x002fe2000f8e02ff */
[----:B------:R-:W1:Y:S05]  /*0090*/  LDCU UR5, c[0x0][0x3c8] ;  /* 0x00007900ff0577ac */ /* 0x000e6a0008000800 */
[----:B0-----:R-:W-:-:S02]  /*00a0*/  IMAD R0, R0, UR4, RZ ;  /* 0x0000000400007c24 */ /* 0x001fc4000f8e02ff */
[----:B------:R-:W-:-:S03]  /*00b0*/  IMAD.MOV.U32 R9, RZ, RZ, 0x1 ;  /* 0x00000001ff097424 */ /* 0x000fc600078e00ff */
[----:B------:R-:W0:Y:S01]  /*00c0*/  LDCU UR4, c[0x0][0x39c] ;  /* 0x00007380ff0477ac */ /* 0x000e220008000800 */
[----:B--2---:R-:W-:-:S04]  /*00d0*/  IADD3 R2, P0, PT, R0, UR6, RZ ;  /* 0x0000000600027c10 */ /* 0x004fc8000ff1e0ff */
[----:B------:R-:W-:-:S05]  /*00e0*/  LEA.HI.X.SX32 R3, R0, UR7, 0x1, P0 ;  /* 0x0000000700037c11 */ /* 0x000fca00080f0eff */
[----:B----4-:R-:W2:Y:S02]  /*00f0*/  LDG.E.U8 R8, desc[UR8][R2.64] ;  /* 0x0000000802087981 */ /* 0x010ea4000c1e1100 */
[----:B--2---:R-:W-:-:S04]  /*0100*/  ISETP.NE.AND P0, PT, R8, RZ, PT ;  /* 0x000000ff0800720c */ /* 0x004fc80003f05270 */
[----:B-1----:R-:W-:Y:S01]  /*0110*/  ISETP.GE.OR P0, PT, R0, UR5, P0 ;  /* 0x0000000500007c0c */ /* 0x002fe20008706670 */
[----:B0-----:R-:W-:-:S04]  /*0120*/  UIADD3 UR5, UP0, UPT, UR6, UR4, URZ ;  /* 0x0000000406057290 */ /* 0x001fc8000ff1e0ff */
[----:B------:R-:W-:Y:S02]  /*0130*/  ULEA.HI.X.SX32 UR4, UR4, UR7, 0x1, UP0 ;  /* 0x0000000704047291 */ /* 0x000fe400080f0eff */
[----:B------:R-:W-:-:S04]  /*0140*/  IMAD.U32 R18, RZ, RZ, UR5 ;  /* 0x00000005ff127e24 */ /* 0x000fc8000f8e00ff */
[----:B------:R-:W-:Y:S02]  /*0150*/  IMAD.U32 R19, RZ, RZ, UR4 ;  /* 0x00000004ff137e24 */ /* 0x000fe4000f8e00ff */
[----:B---3--:R-:W-:Y:S01]  /*0160*/  @!P0 IMAD.WIDE R4, R0, 0x4, R4 ;  /* 0x0000000400048825 */ /* 0x008fe200078e0204 */
[----:B------:R-:W-:-:S03]  /*0170*/  @!P0 MOV R11, 0xffffffff ;  /* 0xffffffff000b8802 */ /* 0x000fc60000000f00 */
[----:B-----5:R-:W-:Y:S01]  /*0180*/  @!P0 IMAD.WIDE R6, R0, 0x4, R6 ;  /* 0x0000000400068825 */ /* 0x020fe200078e0206 */
[----:B------:R0:W-:Y:S04]  /*0190*/  @!P0 STG.E desc[UR8][R4.64], R0 ;  /* 0x0000000004008986 */ /* 0x0001e8000c101908 */
[----:B------:R0:W-:Y:S04]  /*01a0*/  @!P0 STG.E.U8 desc[UR8][R2.64], R9 ;  /* 0x0000000902008986 */ /* 0x0001e8000c101108 */
[----:B------:R0:W-:Y:S01]  /*01b0*/  @!P0 STG.E desc[UR8][R6.64], R11 ;  /* 0x0000000b06008986 */ /* 0x0001e2000c101908 */
[----:B------:R-:W-:Y:S06]  /*01c0*/  BAR.SYNC.DEFER_BLOCKING 0x0 ;  /* 0x0000000000007b1d */ /* 0x000fec0000010000 */
[----:B------:R-:W2:Y:S02]  /*01d0*/  LDG.E.U8 R8, desc[UR8][R18.64] ;  /* 0x0000000812087981 */ /* 0x000ea4000c1e1100 */
[----:B--2---:R-:W-:-:S13]  /*01e0*/  ISETP.NE.AND P0, PT, R8, RZ, PT ;  /* 0x000000ff0800720c */ /* 0x004fda0003f05270 */
[----:B0-----:R-:W-:Y:S05]  /*01f0*/  @P0 EXIT ;  /* 0x000000000000094d */ /* 0x001fea0003800000 */
[----:B------:R-:W0:Y:S01]  /*0200*/  LDC.64 R2, c[0x0][0x380] ;  /* 0x0000e000ff027b82 */ /* 0x000e220000000a00 */
[----:B------:R-:W1:Y:S02]  /*0210*/  LDCU UR5, c[0x0][0x398] ;  /* 0x00007300ff0577ac */ /* 0x000e640008000800 */
[----:B-1----:R-:W-:-:S04]  /*0220*/  UIADD3 UR4, UP0, UPT, UR6, UR5, URZ ;  /* 0x0000000506047290 */ /* 0x002fc8000ff1e0ff */
[----:B------:R-:W-:Y:S01]  /*0230*/  ULEA.HI.X.SX32 UR5, UR5, UR7, 0x1, UP0 ;  /* 0x0000000705057291 */ /* 0x000fe200080f0eff */
[----:B0-----:R-:W-:-:S11]  /*0240*/  IMAD.WIDE R2, R0, 0x4, R2 ;  /* 0x0000000400027825 */ /* 0x001fd600078e0202 */
.L_x_12:
[----:B------:R-:W-:Y:S02]  /*0250*/  IMAD.U32 R4, RZ, RZ, UR4 ;  /* 0x00000004ff047e24 */ /* 0x000fe4000f8e00ff */
[----:B------:R-:W-:-:S05]  /*0260*/  IMAD.U32 R5, RZ, RZ, UR5 ;  /* 0x00000005ff057e24 */ /* 0x000fca000f8e00ff */
[----:B--2---:R-:W2:Y:S02]  /*0270*/  LDG.E.U8 R4, desc[UR8][R4.64] ;  /* 0x0000000804047981 */ /* 0x004ea4000c1e1100 */
[----:B--2---:R-:W-:-:S13]  /*0280*/  ISETP.NE.AND P0, PT, R4, RZ, PT ;  /* 0x000000ff0400720c */ /* 0x004fda0003f05270 */
[----:B01-3--:R-:W-:Y:S05]  /*0290*/  @P0 EXIT ;  /* 0x000000000000094d */ /* 0x00bfea0003800000 */
[----:B------:R-:W2:Y:S01]  /*02a0*/  LDG.E R15, desc[UR8][R2.64] ;  /* 0x00000008020f7981 */ /* 0x000ea2000c1e1900 */
[----:B------:R-:W0:Y:S03]  /*02b0*/  LDCU.64 UR6, c[0x0][0x3c0] ;  /* 0x00007800ff0677ac */ /* 0x000e260008000a00 */
[----:B------:R-:W2:Y:S01]  /*02c0*/  LDG.E R12, desc[UR8][R2.64+0x4] ;  /* 0x00000408020c7981 */ /* 0x000ea2000c1e1900 */
[----:B------:R-:W-:Y:S01]  /*02d0*/  BSSY.RECONVERGENT B0, `(.L_x_7) ;  /* 0x000001f000007945 */ /* 0x000fe20003800200 */
[----:B--2---:R-:W-:-:S13]  /*02e0*/  ISETP.GE.AND P0, PT, R15, R12, PT ;  /* 0x0000000c0f00720c */ /* 0x004fda0003f06270 */
[----:B0-----:R-:W-:Y:S05]  /*02f0*/  @P0 BRA `(.L_x_8) ;  /* 0x0000000000700947 */ /* 0x001fea0003800000 */
[----:B------:R-:W0:Y:S01]  /*0300*/  LDC.64 R4, c[0x0][0x388] ;  /* 0x0000e200ff047b82 */ /* 0x000e220000000a00 */
[----:B------:R-:W-:-:S07]  /*0310*/  MOV R14, R12 ;  /* 0x0000000c000e7202 */ /* 0x000fce0000000f00 */
[----:B------:R-:W1:Y:S08]  /*0320*/  LDC.64 R6, c[0x0][0x3b8] ;  /* 0x0000ee00ff067b82 */ /* 0x000e700000000a00 */
[----:B------:R-:W2:Y:S08]  /*0330*/  LDC.64 R8, c[0x0][0x3a0] ;  /* 0x0000e800ff087b82 */ /* 0x000eb00000000a00 */
[----:B------:R-:W3:Y:S02]  /*0340*/  LDC.64 R10, c[0x0][0x3a8] ;  /* 0x0000ea00ff0a7b82 */ /* 0x000ee40000000a00 */
.L_x_11:
[----:B0-----:R-:W-:-:S05]  /*0350*/  IMAD.WIDE R16, R15, 0x4, R4 ;  /* 0x000000040f107825 */ /* 0x001fca00078e0204 */
[----:B------:R-:W4:Y:S02]  /*0360*/  LDG.E R21, desc[UR8][R16.64] ;  /* 0x0000000810157981 */ /* 0x000f24000c1e1900 */
[----:B----4-:R-:W-:-:S04]  /*0370*/  IADD3 R12, P0, PT, R21, UR6, RZ ;  /* 0x00000006150c7c10 */ /* 0x010fc8000ff1e0ff */
[----:B------:R-:W-:-:S05]  /*0380*/  LEA.HI.X.SX32 R13, R21, UR7, 0x1, P0 ;  /* 0x00000007150d7c11 */ /* 0x000fca00080f0eff */
[----:B------:R-:W4:Y:S01]  /*0390*/  LDG.E.U8 R20, desc[UR8][R12.64] ;  /* 0x000000080c147981 */ /* 0x000f22000c1e1100 */
[----:B------:R-:W-:Y:S01]  /*03a0*/  BSSY.RECONVERGENT B1, `(.L_x_9) ;  /* 0x000000e000017945 */ /* 0x000fe20003800200 */
[----:B----4-:R-:W-:-:S13]  /*03b0*/  ISETP.NE.AND P0, PT, R20, RZ, PT ;  /* 0x000000ff1400720c */ /* 0x010fda0003f05270 */
[----:B------:R-:W-:Y:S05]  /*03c0*/  @P0 BRA `(.L_x_10) ;  /* 0x00000000002c0947 */ /* 0x000fea0003800000 */
[----:B-1----:R-:W-:-:S06]  /*03d0*/  IMAD.WIDE R16, R15, 0x4, R6 ;  /* 0x000000040f107825 */ /* 0x002fcc00078e0206 */
[----:B------:R-:W4:Y:S02]  /*03e0*/  LDG.E R16, desc[UR8][R16.64] ;  /* 0x0000000810107981 */ /* 0x000f24000c1e1900 */
[----:B----4-:R-:W-:-:S13]  /*03f0*/  ISETP.GE.AND P0, PT, R16, 0x1, PT ;  /* 0x000000011000780c */ /* 0x010fda0003f06270 */
[----:B------:R-:W-:Y:S05]  /*0400*/  @!P0 BRA `(.L_x_10) ;  /* 0x00000000001c8947 */ /* 0x000fea0003800000 */
[----:B---3--:R-:W-:-:S04]  /*0410*/  IMAD.WIDE R16, R21, 0x4, R10 ;  /* 0x0000000415107825 */ /* 0x008fc800078e020a */
[----:B------:R-:W-:Y:S01]  /*0420*/  IMAD.MOV.U32 R22, RZ, RZ, 0x1 ;  /* 0x00000001ff167424 */ /* 0x000fe200078e00ff */
[----:B------:R0:W-:Y:S01]  /*0430*/  STG.E desc[UR8][R16.64], R0 ;  /* 0x0000000010007986 */ /* 0x0001e2000c101908 */
[----:B--2---:R-:W-:-:S03]  /*0440*/  IMAD.WIDE R20, R21, 0x4, R8 ;  /* 0x0000000415147825 */ /* 0x004fc600078e0208 */
[----:B------:R0:W-:Y:S04]  /*0450*/  STG.E.U8 desc[UR8][R12.64], R22 ;  /* 0x000000160c007986 */ /* 0x0001e8000c101108 */
[----:B------:R0:W-:Y:S04]  /*0460*/  STG.E desc[UR8][R20.64], R0 ;  /* 0x0000000014007986 */ /* 0x0001e8000c101908 */
[----:B------:R0:W5:Y:S02]  /*0470*/  LDG.E R14, desc[UR8][R2.64+0x4] ;  /* 0x00000408020e7981 */ /* 0x000164000c1e1900 */
.L_x_10:
[----:B------:R-:W-:Y:S05]  /*0480*/  BSYNC.RECONVERGENT B1 ;  /* 0x0000000000017941 */ /* 0x000fea0003800200 */
.L_x_9:
[----:B------:R-:W-:-:S04]  /*0490*/  IADD3 R15, PT, PT, R15, 0x1, RZ ;  /* 0x000000010f0f7810 */ /* 0x000fc80007ffe0ff */
[----:B-----5:R-:W-:-:S13]  /*04a0*/  ISETP.GE.AND P0, PT, R15, R14, PT ;  /* 0x0000000e0f00720c */ /* 0x020fda0003f06270 */
[----:B------:R-:W-:Y:S05]  /*04b0*/  @!P0 BRA `(.L_x_11) ;  /* 0xfffffffc00a48947 */ /* 0x000fea000383ffff */
.L_x_8:
[----:B------:R-:W-:Y:S05]  /*04c0*/  BSYNC.RECONVERGENT B0 ;  /* 0x0000000000007941 */ /* 0x000fea0003800200 */
.L_x_7:
[----:B------:R-:W-:Y:S06]  /*04d0*/  BAR.SYNC.DEFER_BLOCKING 0x0 ;  /* 0x0000000000007b1d */ /* 0x000fec0000010000 */
[----:B------:R-:W4:Y:S02]  /*04e0*/  LDG.E.U8 R4, desc[UR8][R18.64] ;  /* 0x0000000812047981 */ /* 0x000f24000c1e1100 */
[----:B----4-:R-:W-:-:S13]  /*04f0*/  ISETP.NE.AND P0, PT, R4, RZ, PT ;  /* 0x000000ff0400720c */ /* 0x010fda0003f05270 */
[----:B------:R-:W-:Y:S05]  /*0500*/  @!P0 BRA `(.L_x_12) ;  /* 0xfffffffc00508947 */ /* 0x000fea000383ffff */
[----:B------:R-:W-:Y:S05]  /*0510*/  EXIT ;  /* 0x000000000000794d */ /* 0x000fea0003800000 */
.L_x_13:
        /* <DEDUP_REMOVED lines=14> */
.L_x_15:


//--------------------- .nv.shared.reserved.0     --------------------------
	.section	.nv.shared.reserved.0,"aw",@nobits
	.weak		__nv_reservedSMEM_offset_0_alias
	.size		__nv_reservedSMEM_offset_0_alias, 0, 64
	.other		__nv_reservedSMEM_offset_0_alias,@"STO_CUDA_RESERVED_SHARED STV_DEFAULT"
__nv_reservedSMEM_offset_0_alias:
	.zero		0
	.zero		64


//--------------------- .nv.constant0._Z11augmentPathPiS_S_iii --------------------------
	.section	.nv.constant0._Z11augmentPathPiS_S_iii,"a",@progbits
	.sectionflags	@""
	.align	4
.nv.constant0._Z11augmentPathPiS_S_iii:
	.zero		932


//--------------------- .nv.constant0._Z7cudaBFSPiS_S_iiS_S_S_S_Pbi --------------------------
	.section	.nv.constant0._Z7cudaBFSPiS_S_iiS_S_S_S_Pbi,"a",@progbits
	.sectionflags	@""
	.align	4
.nv.constant0._Z7cudaBFSPiS_S_iiS_S_S_S_Pbi:
	.zero		972


//--------------------- SYMBOLS --------------------------

	.type		.nv.reservedSmem.offset0,@object
	.size		.nv.reservedSmem.offset0,0x4
